//
// Generated by NVIDIA NVVM Compiler
//
// Compiler Build ID: CL-36424714
// Cuda compilation tools, release 13.0, V13.0.88
// Based on NVVM 20.0.0
//

.version 9.0
.target sm_100
.address_size 64

	// .globl	_Z3sumPfi

.visible .entry _Z3sumPfi(
	.param .u64 .ptr .align 1 _Z3sumPfi_param_0,
	.param .u32 _Z3sumPfi_param_1
)
{
	.reg .pred 	%p<4>;
	.reg .b32 	%r<15>;
	.reg .b32 	%f<7>;
	.reg .b64 	%rd<9>;

	ld.param.u64 	%rd3, [_Z3sumPfi_param_0];
	ld.param.u32 	%r11, [_Z3sumPfi_param_1];
	cvta.to.global.u64 	%rd1, %rd3;
	mov.u32 	%r1, %tid.x;
	mov.u32 	%r13, %ntid.x;
	shl.b32 	%r3, %r1, 1;
	add.s32 	%r4, %r11, -1;
	mul.wide.u32 	%rd4, %r4, 4;
	add.s64 	%rd2, %rd1, %rd4;
	mov.b32 	%r14, 1;
$L__BB0_1:
	mov.u32 	%r5, %r13;
	setp.ge.u32 	%p1, %r1, %r5;
	@%p1 bra 	$L__BB0_5;
	mul.lo.s32 	%r7, %r3, %r14;
	setp.ne.s32 	%p2, %r7, %r4;
	@%p2 bra 	$L__BB0_4;
	ld.global.f32 	%f4, [%rd2];
	ld.global.f32 	%f5, [%rd1];
	add.f32 	%f6, %f4, %f5;
	st.global.f32 	[%rd1], %f6;
	bra.uni 	$L__BB0_5;
$L__BB0_4:
	add.s32 	%r12, %r7, %r14;
	mul.wide.u32 	%rd5, %r12, 4;
	add.s64 	%rd6, %rd1, %rd5;
	ld.global.f32 	%f1, [%rd6];
	mul.wide.u32 	%rd7, %r7, 4;
	add.s64 	%rd8, %rd1, %rd7;
	ld.global.f32 	%f2, [%rd8];
	add.f32 	%f3, %f1, %f2;
	st.global.f32 	[%rd8], %f3;
$L__BB0_5:
	shl.b32 	%r14, %r14, 1;
	shr.u32 	%r13, %r5, 1;
	setp.gt.u32 	%p3, %r5, 1;
	@%p3 bra 	$L__BB0_1;
	ret;

}
	// .globl	_Z2ssPfS_f
.visible .entry _Z2ssPfS_f(
	.param .u64 .ptr .align 1 _Z2ssPfS_f_param_0,
	.param .u64 .ptr .align 1 _Z2ssPfS_f_param_1,
	.param .f32 _Z2ssPfS_f_param_2
)
{
	.reg .b32 	%r<2>;
	.reg .b32 	%f<5>;
	.reg .b64 	%rd<8>;

	ld.param.u64 	%rd1, [_Z2ssPfS_f_param_0];
	ld.param.u64 	%rd2, [_Z2ssPfS_f_param_1];
	ld.param.f32 	%f1, [_Z2ssPfS_f_param_2];
	cvta.to.global.u64 	%rd3, %rd2;
	cvta.to.global.u64 	%rd4, %rd1;
	mov.u32 	%r1, %tid.x;
	mul.wide.u32 	%rd5, %r1, 4;
	add.s64 	%rd6, %rd4, %rd5;
	ld.global.f32 	%f2, [%rd6];
	sub.f32 	%f3, %f2, %f1;
	mul.f32 	%f4, %f3, %f3;
	add.s64 	%rd7, %rd3, %rd5;
	st.global.f32 	[%rd7], %f4;
	ret;

}


// ===== COMPILED SASS (sm_100) =====

	.target	sm_100

	.elftype	@"ET_EXEC"


//--------------------- .note.nv.tkinfo           --------------------------
	.section	.note.nv.tkinfo,"",@"SHT_NOTE"
	.sectionflags	@"SHF_NOTE_NV_TKINFO"
	.tkinfo
        /*0018*/ 	.word	0x00000002
        /*0030*/ 	.string	""
        /*0030*/ 	.string	"ptxas"
        /*0030*/ 	.string	"Cuda compilation tools, release 13.0, V13.0.88"
        /*0030*/ 	.string	"Build cuda_13.0.r13.0/compiler.36424714_0"
        /*0030*/ 	.string	"-arch sm_100 -m 64 "



//--------------------- .note.nv.cuinfo           --------------------------
	.section	.note.nv.cuinfo,"",@"SHT_NOTE"
	.sectionflags	@"SHF_NOTE_NV_CUINFO"
        /*0018*/ 	.short	0x0002
        /*001a*/ 	.short	0x0064
        /*001c*/ 	.short	0x0082
	.zero		2


//--------------------- .nv.info                  --------------------------
	.section	.nv.info,"",@"SHT_CUDA_INFO"
	.align	4


	//----- nvinfo : EIATTR_REGCOUNT
	.align		4
        /*0000*/ 	.byte	0x04, 0x2f
        /*0002*/ 	.short	(.L_1 - .L_0)
	.align		4
.L_0:
        /*0004*/ 	.word	index@(_Z3sumPfi)
        /*0008*/ 	.word	0x00000012


	//----- nvinfo : EIATTR_FRAME_SIZE
	.align		4
.L_1:
        /*000c*/ 	.byte	0x04, 0x11
        /*000e*/ 	.short	(.L_3 - .L_2)
	.align		4
.L_2:
        /*0010*/ 	.word	index@(_Z3sumPfi)
        /*0014*/ 	.word	0x00000000


	//----- nvinfo : EIATTR_REGCOUNT
	.align		4
.L_3:
        /*0018*/ 	.byte	0x04, 0x2f
        /*001a*/ 	.short	(.L_5 - .L_4)
	.align		4
.L_4:
        /*001c*/ 	.word	index@(_Z2ssPfS_f)
        /*0020*/ 	.word	0x0000000a


	//----- nvinfo : EIATTR_FRAME_SIZE
	.align		4
.L_5:
        /*0024*/ 	.byte	0x04, 0x11
        /*0026*/ 	.short	(.L_7 - .L_6)
	.align		4
.L_6:
        /*0028*/ 	.word	index@(_Z2ssPfS_f)
        /*002c*/ 	.word	0x00000000


	//----- nvinfo : EIATTR_MIN_STACK_SIZE
	.align		4
.L_7:
        /*0030*/ 	.byte	0x04, 0x12
        /*0032*/ 	.short	(.L_9 - .L_8)
	.align		4
.L_8:
        /*0034*/ 	.word	index@(_Z2ssPfS_f)
        /*0038*/ 	.word	0x00000000


	//----- nvinfo : EIATTR_MIN_STACK_SIZE
	.align		4
.L_9:
        /*003c*/ 	.byte	0x04, 0x12
        /*003e*/ 	.short	(.L_11 - .L_10)
	.align		4
.L_10:
        /*0040*/ 	.word	index@(_Z3sumPfi)
        /*0044*/ 	.word	0x00000000
.L_11:


//--------------------- .nv.compat                --------------------------
	.section	.nv.compat,"",@"SHT_CUDA_COMPAT_INFO"
	.align	4
        /*0000*/ 	.byte	0x02, 0x09, 0x00, 0x00, 0x02, 0x02, 0x01, 0x00, 0x02, 0x05, 0x05, 0x00, 0x03, 0x07, 0x01, 0x01
        /*0010*/ 	.byte	0x02, 0x03, 0x00, 0x00, 0x02, 0x06, 0x01, 0x00, 0x04, 0x0b, 0x08, 0x00, 0x09, 0x00, 0x00, 0x00
        /*0020*/ 	.byte	0x00, 0x00, 0x00, 0x00


//--------------------- .nv.info._Z2ssPfS_f       --------------------------
	.section	.nv.info._Z2ssPfS_f,"",@"SHT_CUDA_INFO"
	.sectionflags	@""
	.align	4


	//----- nvinfo : EIATTR_CUDA_API_VERSION
	.align		4
        /*0000*/ 	.byte	0x04, 0x37
        /*0002*/ 	.short	(.L_13 - .L_12)
.L_12:
        /*0004*/ 	.word	0x00000082


	//----- nvinfo : EIATTR_KPARAM_INFO
	.align		4
.L_13:
        /*0008*/ 	.byte	0x04, 0x17
        /*000a*/ 	.short	(.L_15 - .L_14)
.L_14:
        /*000c*/ 	.word	0x00000000
        /*0010*/ 	.short	0x0002
        /*0012*/ 	.short	0x0010
        /*0014*/ 	.byte	0x00, 0xf0, 0x11, 0x00


	//----- nvinfo : EIATTR_KPARAM_INFO
	.align		4
.L_15:
        /*0018*/ 	.byte	0x04, 0x17
        /*001a*/ 	.short	(.L_17 - .L_16)
.L_16:
        /*001c*/ 	.word	0x00000000
        /*0020*/ 	.short	0x0001
        /*0022*/ 	.short	0x0008
        /*0024*/ 	.byte	0x00, 0xf5, 0x21, 0x00


	//----- nvinfo : EIATTR_KPARAM_INFO
	.align		4
.L_17:
        /*0028*/ 	.byte	0x04, 0x17
        /*002a*/ 	.short	(.L_19 - .L_18)
.L_18:
        /*002c*/ 	.word	0x00000000
        /*0030*/ 	.short	0x0000
        /*0032*/ 	.short	0x0000
        /*0034*/ 	.byte	0x00, 0xf5, 0x21, 0x00


	//----- nvinfo : EIATTR_SPARSE_MMA_MASK
	.align		4
.L_19:
        /*0038*/ 	.byte	0x03, 0x50
        /*003a*/ 	.short	0x0000


	//----- nvinfo : EIATTR_MAXREG_COUNT
	.align		4
        /*003c*/ 	.byte	0x03, 0x1b
        /*003e*/ 	.short	0x00ff


	//----- nvinfo : EIATTR_MERCURY_ISA_VERSION
	.align		4
        /*0040*/ 	.byte	0x03, 0x5f
        /*0042*/ 	.short	0x0101


	//----- nvinfo : EIATTR_VRC_CTA_INIT_COUNT
	.align		4
        /*0044*/ 	.byte	0x02, 0x4a
	.zero		1
	.zero		1


	//----- nvinfo : EIATTR_EXIT_INSTR_OFFSETS
	.align		4
        /*0048*/ 	.byte	0x04, 0x1c
        /*004a*/ 	.short	(.L_21 - .L_20)


	//   ....[0]....
.L_20:
        /*004c*/ 	.word	0x000000c0


	//----- nvinfo : EIATTR_CBANK_PARAM_SIZE
	.align		4
.L_21:
        /*0050*/ 	.byte	0x03, 0x19
        /*0052*/ 	.short	0x0014


	//----- nvinfo : EIATTR_PARAM_CBANK
	.align		4
        /*0054*/ 	.byte	0x04, 0x0a
        /*0056*/ 	.short	(.L_23 - .L_22)
	.align		4
.L_22:
        /*0058*/ 	.word	index@(.nv.constant0._Z2ssPfS_f)
        /*005c*/ 	.short	0x0380
        /*005e*/ 	.short	0x0014


	//----- nvinfo : EIATTR_SW_WAR
	.align		4
.L_23:
        /*0060*/ 	.byte	0x04, 0x36
        /*0062*/ 	.short	(.L_25 - .L_24)
.L_24:
        /*0064*/ 	.word	0x00000008
.L_25:


//--------------------- .nv.info._Z3sumPfi        --------------------------
	.section	.nv.info._Z3sumPfi,"",@"SHT_CUDA_INFO"
	.sectionflags	@""
	.align	4


	//----- nvinfo : EIATTR_CUDA_API_VERSION
	.align		4
        /*0000*/ 	.byte	0x04, 0x37
        /*0002*/ 	.short	(.L_27 - .L_26)
.L_26:
        /*0004*/ 	.word	0x00000082


	//----- nvinfo : EIATTR_KPARAM_INFO
	.align		4
.L_27:
        /*0008*/ 	.byte	0x04, 0x17
        /*000a*/ 	.short	(.L_29 - .L_28)
.L_28:
        /*000c*/ 	.word	0x00000000
        /*0010*/ 	.short	0x0001
        /*0012*/ 	.short	0x0008
        /*0014*/ 	.byte	0x00, 0xf0, 0x11, 0x00


	//----- nvinfo : EIATTR_KPARAM_INFO
	.align		4
.L_29:
        /*0018*/ 	.byte	0x04, 0x17
        /*001a*/ 	.short	(.L_31 - .L_30)
.L_30:
        /*001c*/ 	.word	0x00000000
        /*0020*/ 	.short	0x0000
        /*0022*/ 	.short	0x0000
        /*0024*/ 	.byte	0x00, 0xf5, 0x21, 0x00


	//----- nvinfo : EIATTR_SPARSE_MMA_MASK
	.align		4
.L_31:
        /*0028*/ 	.byte	0x03, 0x50
        /*002a*/ 	.short	0x0000


	//----- nvinfo : EIATTR_MAXREG_COUNT
	.align		4
        /*002c*/ 	.byte	0x03, 0x1b
        /*002e*/ 	.short	0x00ff


	//----- nvinfo : EIATTR_MERCURY_ISA_VERSION
	.align		4
        /*0030*/ 	.byte	0x03, 0x5f
        /*0032*/ 	.short	0x0101


	//----- nvinfo : EIATTR_VRC_CTA_INIT_COUNT
	.align		4
        /*0034*/ 	.byte	0x02, 0x4a
	.zero		1
	.zero		1


	//----- nvinfo : EIATTR_EXIT_INSTR_OFFSETS
	.align		4
        /*0038*/ 	.byte	0x04, 0x1c
        /*003a*/ 	.short	(.L_33 - .L_32)


	//   ....[0]....
.L_32:
        /*003c*/ 	.word	0x00000220


	//----- nvinfo : EIATTR_CRS_STACK_SIZE
	.align		4
.L_33:
        /*0040*/ 	.byte	0x04, 0x1e
        /*0042*/ 	.short	(.L_35 - .L_34)
.L_34:
        /*0044*/ 	.word	0x00000000


	//----- nvinfo : EIATTR_CBANK_PARAM_SIZE
	.align		4
.L_35:
        /*0048*/ 	.byte	0x03, 0x19
        /*004a*/ 	.short	0x000c


	//----- nvinfo : EIATTR_PARAM_CBANK
	.align		4
        /*004c*/ 	.byte	0x04, 0x0a
        /*004e*/ 	.short	(.L_37 - .L_36)
	.align		4
.L_36:
        /*0050*/ 	.word	index@(.nv.constant0._Z3sumPfi)
        /*0054*/ 	.short	0x0380
        /*0056*/ 	.short	0x000c


	//----- nvinfo : EIATTR_SW_WAR
	.align		4
.L_37:
        /*0058*/ 	.byte	0x04, 0x36
        /*005a*/ 	.short	(.L_39 - .L_38)
.L_38:
        /*005c*/ 	.word	0x00000008
.L_39:


//--------------------- .nv.callgraph             --------------------------
	.section	.nv.callgraph,"",@"SHT_CUDA_CALLGRAPH"
	.align	4
	.sectionentsize	8
	.align		4
        /*0000*/ 	.word	0x00000000
	.align		4
        /*0004*/ 	.word	0xffffffff
	.align		4
        /*0008*/ 	.word	0x00000000
	.align		4
        /*000c*/ 	.word	0xfffffffe
	.align		4
        /*0010*/ 	.word	0x00000000
	.align		4
        /*0014*/ 	.word	0xfffffffd
	.align		4
        /*0018*/ 	.word	0x00000000
	.align		4
        /*001c*/ 	.word	0xfffffffc


//--------------------- .text._Z2ssPfS_f          --------------------------
	.section	.text._Z2ssPfS_f,"ax",@progbits
	.align	128
        .global         _Z2ssPfS_f
        .type           _Z2ssPfS_f,@function
        .size           _Z2ssPfS_f,(.L_x_5 - _Z2ssPfS_f)
        .other          _Z2ssPfS_f,@"STO_CUDA_ENTRY STV_DEFAULT"
_Z2ssPfS_f:
.text._Z2ssPfS_f:
[----:B------:R-:W-:Y:S01]  /*0000*/  LDC R1, c[0x0][0x37c] ;  /* 0x0000df00ff017b82 */ /* 0x000fe20000000800 */
[----:B------:R-:W0:Y:S07]  /*0010*/  S2R R7, SR_TID.X ;  /* 0x0000000000077919 */ /* 0x000e2e0000002100 */
[----:B------:R-:W0:Y:S01]  /*0020*/  LDC.64 R2, c[0x0][0x380] ;  /* 0x0000e000ff027b82 */ /* 0x000e220000000a00 */
[----:B------:R-:W1:Y:S01]  /*0030*/  LDCU.64 UR4, c[0x0][0x358] ;  /* 0x00006b00ff0477ac */ /* 0x000e620008000a00 */
[----:B------:R-:W2:Y:S06]  /*0040*/  LDCU UR6, c[0x0][0x390] ;  /* 0x00007200ff0677ac */ /* 0x000eac0008000800 */
[----:B------:R-:W3:Y:S01]  /*0050*/  LDC.64 R4, c[0x0][0x388] ;  /* 0x0000e200ff047b82 */ /* 0x000ee20000000a00 */
[----:B0-----:R-:W-:-:S06]  /*0060*/  IMAD.WIDE.U32 R2, R7, 0x4, R2 ;  /* 0x0000000407027825 */ /* 0x001fcc00078e0002 */
[----:B-1----:R-:W2:Y:S01]  /*0070*/  LDG.E R2, desc[UR4][R2.64] ;  /* 0x0000000402027981 */ /* 0x002ea2000c1e1900 */
[----:B---3--:R-:W-:-:S04]  /*0080*/  IMAD.WIDE.U32 R4, R7, 0x4, R4 ;  /* 0x0000000407047825 */ /* 0x008fc800078e0004 */
[----:B--2---:R-:W-:-:S04]  /*0090*/  FADD R0, R2, -UR6 ;  /* 0x8000000602007e21 */ /* 0x004fc80008000000 */
[----:B------:R-:W-:-:S05]  /*00a0*/  FMUL R7, R0, R0 ;  /* 0x0000000000077220 */ /* 0x000fca0000400000 */
[----:B------:R-:W-:Y:S01]  /*00b0*/  STG.E desc[UR4][R4.64], R7 ;  /* 0x0000000704007986 */ /* 0x000fe2000c101904 */
[----:B------:R-:W-:Y:S05]  /*00c0*/  EXIT ;  /* 0x000000000000794d */ /* 0x000fea0003800000 */
.L_x_0:
[----:B------:R-:W-:-:S00]  /*00d0*/  BRA `(.L_x_0) ;  /* 0xfffffffc00fc7947 */ /* 0x000fc0000383ffff */
[----:B------:R-:W-:-:S00]  /*00e0*/  NOP ;  /* 0x0000000000007918 */ /* 0x000fc00000000000 */
        /* <DEDUP_REMOVED lines=9> */
.L_x_5:


//--------------------- .text._Z3sumPfi           --------------------------
	.section	.text._Z3sumPfi,"ax",@progbits
	.align	128
        .global         _Z3sumPfi
        .type           _Z3sumPfi,@function
        .size           _Z3sumPfi,(.L_x_6 - _Z3sumPfi)
        .other          _Z3sumPfi,@"STO_CUDA_ENTRY STV_DEFAULT"
_Z3sumPfi:
.text._Z3sumPfi:
[----:B------:R-:W-:Y:S01]  /*0000*/  LDC R1, c[0x0][0x37c] ;  /* 0x0000df00ff017b82 */ /* 0x000fe20000000800 */
[----:B------:R-:W0:Y:S07]  /*0010*/  S2R R14, SR_TID.X ;  /* 0x00000000000e7919 */ /* 0x000e2e0000002100 */
[----:B------:R-:W1:Y:S01]  /*0020*/  LDC R11, c[0x0][0x388] ;  /* 0x0000e200ff0b7b82 */ /* 0x000e620000000800 */
[----:B------:R-:W2:Y:S01]  /*0030*/  LDCU.64 UR8, c[0x0][0x358] ;  /* 0x00006b00ff0877ac */ /* 0x000ea20008000a00 */
[----:B------:R-:W3:Y:S06]  /*0040*/  LDCU UR4, c[0x0][0x360] ;  /* 0x00006c00ff0477ac */ /* 0x000eec0008000800 */
[----:B------:R-:W4:Y:S01]  /*0050*/  LDC.64 R2, c[0x0][0x380] ;  /* 0x0000e000ff027b82 */ /* 0x000f220000000a00 */
[----:B------:R-:W-:Y:S01]  /*0060*/  UMOV UR6, 0x1 ;  /* 0x0000000100067882 */ /* 0x000fe20000000000 */
[----:B-1----:R-:W-:-:S02]  /*0070*/  IADD3 R11, PT, PT, R11, -0x1, RZ ;  /* 0xffffffff0b0b7810 */ /* 0x002fc40007ffe0ff */
[----:B0-----:R-:W-:-:S03]  /*0080*/  SHF.L.U32 R12, R14, 0x1, RZ ;  /* 0x000000010e0c7819 */ /* 0x001fc600000006ff */
[----:B--234-:R-:W-:-:S07]  /*0090*/  IMAD.WIDE.U32 R2, R11, 0x4, R2 ;  /* 0x000000040b027825 */ /* 0x01cfce00078e0002 */
.L_x_3:
[----:B------:R-:W-:Y:S01]  /*00a0*/  ISETP.GE.U32.AND P0, PT, R14, UR4, PT ;  /* 0x000000040e007c0c */ /* 0x000fe2000bf06070 */
[----:B------:R-:W-:-:S12]  /*00b0*/  BSSY.RECONVERGENT B0, `(.L_x_1) ;  /* 0x0000011000007945 */ /* 0x000fd80003800200 */
[----:B0-----:R-:W-:Y:S05]  /*00c0*/  @P0 BRA `(.L_x_2) ;  /* 0x00000000003c0947 */ /* 0x001fea0003800000 */
[----:B------:R-:W-:-:S05]  /*00d0*/  IMAD R10, R12, UR6, RZ ;  /* 0x000000060c0a7c24 */ /* 0x000fca000f8e02ff */
[----:B------:R-:W-:-:S13]  /*00e0*/  ISETP.NE.AND P0, PT, R10, R11, PT ;  /* 0x0000000b0a00720c */ /* 0x000fda0003f05270 */
[----:B------:R-:W0:Y:S01]  /*00f0*/  @!P0 LDC.64 R4, c[0x0][0x380] ;  /* 0x0000e000ff048b82 */ /* 0x000e220000000a00 */
[----:B------:R-:W2:Y:S07]  /*0100*/  @!P0 LDG.E R0, desc[UR8][R2.64] ;  /* 0x0000000802008981 */ /* 0x000eae000c1e1900 */
[----:B------:R-:W1:Y:S01]  /*0110*/  @P0 LDC.64 R8, c[0x0][0x380] ;  /* 0x0000e000ff080b82 */ /* 0x000e620000000a00 */
[----:B0-----:R-:W2:Y:S01]  /*0120*/  @!P0 LDG.E R7, desc[UR8][R4.64] ;  /* 0x0000000804078981 */ /* 0x001ea2000c1e1900 */
[----:B------:R-:W-:Y:S01]  /*0130*/  @P0 IADD3 R15, PT, PT, R10, UR6, RZ ;  /* 0x000000060a0f0c10 */ /* 0x000fe2000fffe0ff */
[----:B--2---:R-:W-:-:S04]  /*0140*/  @!P0 FADD R13, R0, R7 ;  /* 0x00000007000d8221 */ /* 0x004fc80000000000 */
[----:B-1----:R-:W-:-:S04]  /*0150*/  @P0 IMAD.WIDE.U32 R6, R15, 0x4, R8 ;  /* 0x000000040f060825 */ /* 0x002fc800078e0008 */
[----:B------:R-:W-:Y:S01]  /*0160*/  @P0 IMAD.WIDE.U32 R8, R10, 0x4, R8 ;  /* 0x000000040a080825 */ /* 0x000fe200078e0008 */
[----:B------:R0:W-:Y:S04]  /*0170*/  @!P0 STG.E desc[UR8][R4.64], R13 ;  /* 0x0000000d04008986 */ /* 0x0001e8000c101908 */
[----:B------:R-:W2:Y:S04]  /*0180*/  @P0 LDG.E R6, desc[UR8][R6.64] ;  /* 0x0000000806060981 */ /* 0x000ea8000c1e1900 */
[----:B------:R-:W2:Y:S02]  /*0190*/  @P0 LDG.E R15, desc[UR8][R8.64] ;  /* 0x00000008080f0981 */ /* 0x000ea4000c1e1900 */
[----:B--2---:R-:W-:-:S05]  /*01a0*/  @P0 FADD R15, R6, R15 ;  /* 0x0000000f060f0221 */ /* 0x004fca0000000000 */
[----:B------:R0:W-:Y:S02]  /*01b0*/  @P0 STG.E desc[UR8][R8.64], R15 ;  /* 0x0000000f08000986 */ /* 0x0001e4000c101908 */
.L_x_2:
[----:B------:R-:W-:Y:S05]  /*01c0*/  BSYNC.RECONVERGENT B0 ;  /* 0x0000000000007941 */ /* 0x000fea0003800200 */
.L_x_1:
[----:B------:R-:W-:Y:S02]  /*01d0*/  UISETP.GT.U32.AND UP0, UPT, UR4, 0x1, UPT ;  /* 0x000000010400788c */ /* 0x000fe4000bf04070 */
[----:B------:R-:W-:Y:S02]  /*01e0*/  USHF.R.U32.HI UR5, URZ, 0x1, UR4 ;  /* 0x00000001ff057899 */ /* 0x000fe40008011604 */
[----:B------:R-:W-:-:S05]  /*01f0*/  USHF.L.U32 UR6, UR6, 0x1, URZ ;  /* 0x0000000106067899 */ /* 0x000fca00080006ff */
[----:B------:R-:W-:Y:S01]  /*0200*/  UMOV UR4, UR5 ;  /* 0x0000000500047c82 */ /* 0x000fe20008000000 */
[----:B------:R-:W-:Y:S06]  /*0210*/  BRA.U UP0, `(.L_x_3) ;  /* 0xfffffffd00a07547 */ /* 0x000fec000b83ffff */
[----:B------:R-:W-:Y:S05]  /*0220*/  EXIT ;  /* 0x000000000000794d */ /* 0x000fea0003800000 */
.L_x_4:
        /* <DEDUP_REMOVED lines=13> */
.L_x_6:


//--------------------- .nv.shared.reserved.0     --------------------------
	.section	.nv.shared.reserved.0,"aw",@nobits
	.weak		__nv_reservedSMEM_offset_0_alias
	.size		__nv_reservedSMEM_offset_0_alias, 0, 64
	.other		__nv_reservedSMEM_offset_0_alias,@"STO_CUDA_RESERVED_SHARED STV_DEFAULT"
__nv_reservedSMEM_offset_0_alias:
	.zero		0
	.zero		64


//--------------------- .nv.constant0._Z2ssPfS_f  --------------------------
	.section	.nv.constant0._Z2ssPfS_f,"a",@progbits
	.sectionflags	@""
	.align	4
.nv.constant0._Z2ssPfS_f:
	.zero		916


//--------------------- .nv.constant0._Z3sumPfi   --------------------------
	.section	.nv.constant0._Z3sumPfi,"a",@progbits
	.sectionflags	@""
	.align	4
.nv.constant0._Z3sumPfi:
	.zero		908


//--------------------- SYMBOLS --------------------------

	.type		.nv.reservedSmem.offset0,@object
	.size		.nv.reservedSmem.offset0,0x4
